	.headerflags	@"EF_CUDA_TEXMODE_UNIFIED EF_CUDA_64BIT_ADDRESS EF_CUDA_ACCELERATORS EF_CUDA_SM90 EF_CUDA_VIRTUAL_SM(EF_CUDA_SM90)"
	.elftype	@"ET_EXEC"


//--------------------- .nv.info                  --------------------------
	.section	.nv.info,"",@"SHT_CUDA_INFO"
	.align	4


	//----- nvinfo : EIATTR_REGCOUNT
	.align		4
        /*0000*/ 	.byte	0x04, 0x2f
        /*0002*/ 	.short	(.L_3 - .L_2)
	.align		4
.L_2:
        /*0004*/ 	.word	index@(triton_poi_fused__native_batch_norm_legit_no_training_7)
        /*0008*/ 	.word	0x00000028


	//----- nvinfo : EIATTR_MIN_STACK_SIZE
	.align		4
.L_3:
        /*000c*/ 	.byte	0x04, 0x12
        /*000e*/ 	.short	(.L_5 - .L_4)
	.align		4
.L_4:
        /*0010*/ 	.word	index@(triton_poi_fused__native_batch_norm_legit_no_training_7)
        /*0014*/ 	.word	0x00000000


	//----- nvinfo : EIATTR_FRAME_SIZE
	.align		4
.L_5:
        /*0018*/ 	.byte	0x04, 0x11
        /*001a*/ 	.short	(.L_7 - .L_6)
	.align		4
.L_6:
        /*001c*/ 	.word	index@(triton_poi_fused__native_batch_norm_legit_no_training_7)
        /*0020*/ 	.word	0x00000000


	//----- nvinfo : EIATTR_MIN_STACK_SIZE
	.align		4
.L_7:
        /*0024*/ 	.byte	0x04, 0x12
        /*0026*/ 	.short	(.L_9 - .L_8)
	.align		4
.L_8:
        /*0028*/ 	.word	index@(triton_poi_fused__native_batch_norm_legit_no_training_7)
        /*002c*/ 	.word	0x00000000
.L_9:


//--------------------- .nv.info.triton_poi_fused__native_batch_norm_legit_no_training_7 --------------------------
	.section	.nv.info.triton_poi_fused__native_batch_norm_legit_no_training_7,"",@"SHT_CUDA_INFO"
	.sectionflags	@""
	.align	4


	//----- nvinfo : EIATTR_CUDA_API_VERSION
	.align		4
        /*0000*/ 	.byte	0x04, 0x37
        /*0002*/ 	.short	(.L_11 - .L_10)
.L_10:
        /*0004*/ 	.word	0x0000007c


	//----- nvinfo : EIATTR_KPARAM_INFO
	.align		4
.L_11:
        /*0008*/ 	.byte	0x04, 0x17
        /*000a*/ 	.short	(.L_13 - .L_12)
.L_12:
        /*000c*/ 	.word	0x00000000
        /*0010*/ 	.short	0x0007
        /*0012*/ 	.short	0x0034
        /*0014*/ 	.byte	0x00, 0xf0, 0x11, 0x00


	//----- nvinfo : EIATTR_KPARAM_INFO
	.align		4
.L_13:
        /*0018*/ 	.byte	0x04, 0x17
        /*001a*/ 	.short	(.L_15 - .L_14)
.L_14:
        /*001c*/ 	.word	0x00000000
        /*0020*/ 	.short	0x0006
        /*0022*/ 	.short	0x0030
        /*0024*/ 	.byte	0x00, 0xf0, 0x11, 0x00


	//----- nvinfo : EIATTR_KPARAM_INFO
	.align		4
.L_15:
        /*0028*/ 	.byte	0x04, 0x17
        /*002a*/ 	.short	(.L_17 - .L_16)
.L_16:
        /*002c*/ 	.word	0x00000000
        /*0030*/ 	.short	0x0005
        /*0032*/ 	.short	0x0028
        /*0034*/ 	.byte	0x00, 0xf4, 0x21, 0x00


	//----- nvinfo : EIATTR_KPARAM_INFO
	.align		4
.L_17:
        /*0038*/ 	.byte	0x04, 0x17
        /*003a*/ 	.short	(.L_19 - .L_18)
.L_18:
        /*003c*/ 	.word	0x00000000
        /*0040*/ 	.short	0x0004
        /*0042*/ 	.short	0x0020
        /*0044*/ 	.byte	0x00, 0xf4, 0x21, 0x00


	//----- nvinfo : EIATTR_KPARAM_INFO
	.align		4
.L_19:
        /*0048*/ 	.byte	0x04, 0x17
        /*004a*/ 	.short	(.L_21 - .L_20)
.L_20:
        /*004c*/ 	.word	0x00000000
        /*0050*/ 	.short	0x0003
        /*0052*/ 	.short	0x0018
        /*0054*/ 	.byte	0x00, 0xf4, 0x21, 0x00


	//----- nvinfo : EIATTR_KPARAM_INFO
	.align		4
.L_21:
        /*0058*/ 	.byte	0x04, 0x17
        /*005a*/ 	.short	(.L_23 - .L_22)
.L_22:
        /*005c*/ 	.word	0x00000000
        /*0060*/ 	.short	0x0002
        /*0062*/ 	.short	0x0010
        /*0064*/ 	.byte	0x00, 0xf4, 0x21, 0x00


	//----- nvinfo : EIATTR_KPARAM_INFO
	.align		4
.L_23:
        /*0068*/ 	.byte	0x04, 0x17
        /*006a*/ 	.short	(.L_25 - .L_24)
.L_24:
        /*006c*/ 	.word	0x00000000
        /*0070*/ 	.short	0x0001
        /*0072*/ 	.short	0x0008
        /*0074*/ 	.byte	0x00, 0xf4, 0x21, 0x00


	//----- nvinfo : EIATTR_KPARAM_INFO
	.align		4
.L_25:
        /*0078*/ 	.byte	0x04, 0x17
        /*007a*/ 	.short	(.L_27 - .L_26)
.L_26:
        /*007c*/ 	.word	0x00000000
        /*0080*/ 	.short	0x0000
        /*0082*/ 	.short	0x0000
        /*0084*/ 	.byte	0x00, 0xf4, 0x21, 0x00


	//----- nvinfo : EIATTR_SPARSE_MMA_MASK
	.align		4
.L_27:
        /*0088*/ 	.byte	0x03, 0x50
        /*008a*/ 	.short	0x0000


	//----- nvinfo : EIATTR_MAXREG_COUNT
	.align		4
        /*008c*/ 	.byte	0x03, 0x1b
        /*008e*/ 	.short	0x00ff


	//----- nvinfo : EIATTR_EXIT_INSTR_OFFSETS
	.align		4
        /*0090*/ 	.byte	0x04, 0x1c
        /*0092*/ 	.short	(.L_29 - .L_28)


	//   ....[0]....
.L_28:
        /*0094*/ 	.word	0x00000f80


	//   ....[1]....
        /*0098*/ 	.word	0x00001000


	//----- nvinfo : EIATTR_REQNTID
	.align		4
.L_29:
        /*009c*/ 	.byte	0x04, 0x10
        /*009e*/ 	.short	(.L_31 - .L_30)
.L_30:
        /*00a0*/ 	.word	0x00000100
        /*00a4*/ 	.word	0x00000001
        /*00a8*/ 	.word	0x00000001


	//----- nvinfo : EIATTR_CBANK_PARAM_SIZE
	.align		4
.L_31:
        /*00ac*/ 	.byte	0x03, 0x19
        /*00ae*/ 	.short	0x0038


	//----- nvinfo : EIATTR_PARAM_CBANK
	.align		4
        /*00b0*/ 	.byte	0x04, 0x0a
        /*00b2*/ 	.short	(.L_33 - .L_32)
	.align		4
.L_32:
        /*00b4*/ 	.word	index@(.nv.constant0.triton_poi_fused__native_batch_norm_legit_no_training_7)
        /*00b8*/ 	.short	0x0210
        /*00ba*/ 	.short	0x0038


	//----- nvinfo : EIATTR_SW_WAR
	.align		4
.L_33:
        /*00bc*/ 	.byte	0x04, 0x36
        /*00be*/ 	.short	(.L_35 - .L_34)
.L_34:
        /*00c0*/ 	.word	0x00000008
.L_35:


//--------------------- .nv.callgraph             --------------------------
	.section	.nv.callgraph,"",@"SHT_CUDA_CALLGRAPH"
	.align	4
	.sectionentsize	8
	.align		4
        /*0000*/ 	.word	0x00000000
	.align		4
        /*0004*/ 	.word	0xffffffff
	.align		4
        /*0008*/ 	.word	0x00000000
	.align		4
        /*000c*/ 	.word	0xfffffffe
	.align		4
        /*0010*/ 	.word	0x00000000
	.align		4
        /*0014*/ 	.word	0xfffffffd
	.align		4
        /*0018*/ 	.word	0x00000000
	.align		4
        /*001c*/ 	.word	0xfffffffc


//--------------------- .nv.constant4             --------------------------
	.section	.nv.constant4,"a",@progbits
	.align	8
	.align		8
.nv.constant4:
        /*0000*/ 	.dword	_$_str
	.align		8
        /*0008*/ 	.dword	_$_str_$_2


//--------------------- .text.triton_poi_fused__native_batch_norm_legit_no_training_7 --------------------------
	.section	.text.triton_poi_fused__native_batch_norm_legit_no_training_7,"ax",@progbits
	.sectionflags	@"SHF_BARRIERS=1"
	.align	128
        .global         triton_poi_fused__native_batch_norm_legit_no_training_7
        .type           triton_poi_fused__native_batch_norm_legit_no_training_7,@function
        .size           triton_poi_fused__native_batch_norm_legit_no_training_7,(.L_x_1 - triton_poi_fused__native_batch_norm_legit_no_training_7)
        .other          triton_poi_fused__native_batch_norm_legit_no_training_7,@"STO_CUDA_ENTRY STV_DEFAULT"
triton_poi_fused__native_batch_norm_legit_no_training_7:
.text.triton_poi_fused__native_batch_norm_legit_no_training_7:
[----:B------:R-:W0:Y:S01]  /*0000*/  LDC R1, c[0x0][0x28] ;  /* 0x00000a00ff017b82 */ /* 0x000e220000000800 */
[----:B------:R-:W1:Y:S07]  /*0010*/  S2R R33, SR_CTAID.Y ;  /* 0x0000000000217919 */ /* 0x000e6e0000002600 */
[----:B------:R-:W2:Y:S01]  /*0020*/  LDC.64 R26, c[0x0][0x218] ;  /* 0x00008600ff1a7b82 */ /* 0x000ea20000000a00 */
[----:B------:R-:W-:Y:S01]  /*0030*/  ULDC.64 UR6, c[0x0][0x208] ;  /* 0x0000820000067ab9 */ /* 0x000fe20000000a00 */
[----:B------:R-:W-:Y:S01]  /*0040*/  CS2R R12, SRZ ;  /* 0x00000000000c7805 */ /* 0x000fe2000001ff00 */
[----:B------:R-:W3:Y:S01]  /*0050*/  S2R R0, SR_TID.X ;  /* 0x0000000000007919 */ /* 0x000ee20000002100 */
[----:B------:R-:W-:Y:S01]  /*0060*/  CS2R R14, SRZ ;  /* 0x00000000000e7805 */ /* 0x000fe2000001ff00 */
[----:B------:R-:W4:Y:S03]  /*0070*/  S2R R3, SR_CTAID.X ;  /* 0x0000000000037919 */ /* 0x000f260000002500 */
[----:B------:R-:W5:Y:S08]  /*0080*/  LDC.64 R34, c[0x0][0x210] ;  /* 0x00008400ff227b82 */ /* 0x000f700000000a00 */
[----:B------:R-:W2:Y:S01]  /*0090*/  LDC.64 R28, c[0x0][0x220] ;  /* 0x00008800ff1c7b82 */ /* 0x000ea20000000a00 */
[----:B-1----:R-:W-:-:S02]  /*00a0*/  SHF.L.U32 R33, R33, 0x4, RZ ;  /* 0x0000000421217819 */ /* 0x002fc400000006ff */
[----:B---3--:R-:W-:Y:S02]  /*00b0*/  SHF.L.U32 R2, R0, 0x2, RZ ;  /* 0x0000000200027819 */ /* 0x008fe400000006ff */
[----:B------:R-:W-:Y:S02]  /*00c0*/  SHF.R.U32.HI R6, RZ, 0x2, R0 ;  /* 0x00000002ff067819 */ /* 0x000fe40000011600 */
[----:B------:R-:W-:Y:S02]  /*00d0*/  LOP3.LUT R4, R33, 0xc, R2, 0xf8, !PT ;  /* 0x0000000c21047812 */ /* 0x000fe400078ef802 */
[----:B------:R-:W-:Y:S02]  /*00e0*/  SGXT.U32 R6, R6, 0x6 ;  /* 0x000000060606781a */ /* 0x000fe40000000000 */
[C---:B------:R-:W-:Y:S01]  /*00f0*/  ISETP.GE.AND P3, PT, R4.reuse, 0x600, PT ;  /* 0x000006000400780c */ /* 0x040fe20003f66270 */
[----:B------:R-:W-:Y:S01]  /*0100*/  IMAD.HI R5, R4, 0x2aaaaaab, RZ ;  /* 0x2aaaaaab04057827 */ /* 0x000fe200078e02ff */
[----:B----4-:R-:W-:-:S03]  /*0110*/  PRMT R6, R6, 0x6540, R3 ;  /* 0x0000654006067816 */ /* 0x010fc60000000003 */
[----:B------:R-:W-:Y:S01]  /*0120*/  IMAD.HI R24, R4, 0x2aaaaaab, RZ ;  /* 0x2aaaaaab04187827 */ /* 0x000fe200078e02ff */
[----:B------:R-:W-:Y:S02]  /*0130*/  SHF.R.U32.HI R8, RZ, 0x1f, R5 ;  /* 0x0000001fff087819 */ /* 0x000fe40000011605 */
[----:B------:R-:W-:Y:S02]  /*0140*/  LOP3.LUT R7, R6, 0xc0, RZ, 0xfc, !PT ;  /* 0x000000c006077812 */ /* 0x000fe400078efcff */
[----:B------:R-:W-:Y:S02]  /*0150*/  LEA.HI.SX32 R5, R5, R8, 0x1a ;  /* 0x0000000805057211 */ /* 0x000fe400078fd2ff */
[----:B------:R-:W-:-:S03]  /*0160*/  SHF.R.U32.HI R11, RZ, 0x1f, R24 ;  /* 0x0000001fff0b7819 */ /* 0x000fc60000011618 */
[C---:B------:R-:W-:Y:S01]  /*0170*/  IMAD R8, R5.reuse, -0x180, R4 ;  /* 0xfffffe8005087824 */ /* 0x040fe200078e0204 */
[----:B------:R-:W-:Y:S02]  /*0180*/  LOP3.LUT R4, R6, 0x40, RZ, 0xfc, !PT ;  /* 0x0000004006047812 */ /* 0x000fe400078efcff */
[----:B------:R-:W-:Y:S01]  /*0190*/  LEA.HI.SX32 R24, R24, R11, 0x1a ;  /* 0x0000000b18187211 */ /* 0x000fe200078fd2ff */
[----:B------:R-:W-:Y:S01]  /*01a0*/  IMAD R9, R5, 0x180000, R8 ;  /* 0x0018000005097824 */ /* 0x000fe200078e0208 */
[----:B------:R-:W-:Y:S01]  /*01b0*/  LOP3.LUT R5, R6, 0x80, RZ, 0xfc, !PT ;  /* 0x0000008006057812 */ /* 0x000fe200078efcff */
[----:B--2---:R-:W-:Y:S01]  /*01c0*/  IMAD.WIDE R26, R8, 0x4, R26 ;  /* 0x00000004081a7825 */ /* 0x004fe200078e021a */
[----:B------:R-:W-:-:S03]  /*01d0*/  CS2R R10, SRZ ;  /* 0x00000000000a7805 */ /* 0x000fc6000001ff00 */
[--C-:B------:R-:W-:Y:S01]  /*01e0*/  IMAD R17, R5, 0x180, R9.reuse ;  /* 0x0000018005117824 */ /* 0x100fe200078e0209 */
[----:B------:R-:W-:Y:S01]  /*01f0*/  LOP3.LUT R25, R33, 0xc, R2, 0xf8, !PT ;  /* 0x0000000c21197812 */ /* 0x000fe200078ef802 */
[--C-:B------:R-:W-:Y:S01]  /*0200*/  IMAD R31, R6, 0x180, R9.reuse ;  /* 0x00000180061f7824 */ /* 0x100fe200078e0209 */
[----:B------:R1:W2:Y:S01]  /*0210*/  @!P3 LDG.E.EL.128 R12, desc[UR6][R26.64] ;  /* 0x000000061a0cb981 */ /* 0x0002a2000c2e1d00 */
[--C-:B------:R-:W-:Y:S01]  /*0220*/  IMAD R37, R4, 0x180, R9.reuse ;  /* 0x0000018004257824 */ /* 0x100fe200078e0209 */
[----:B------:R-:W-:Y:S01]  /*0230*/  CS2R R4, SRZ ;  /* 0x0000000000047805 */ /* 0x000fe2000001ff00 */
[----:B------:R-:W-:Y:S01]  /*0240*/  IMAD R19, R7, 0x180, R9 ;  /* 0x0000018007137824 */ /* 0x000fe200078e0209 */
[----:B------:R-:W-:Y:S01]  /*0250*/  CS2R R8, SRZ ;  /* 0x0000000000087805 */ /* 0x000fe2000001ff00 */
[----:B-----5:R-:W-:Y:S01]  /*0260*/  IMAD.WIDE R16, R17, 0x4, R34 ;  /* 0x0000000411107825 */ /* 0x020fe200078e0222 */
[----:B------:R-:W-:-:S03]  /*0270*/  CS2R R6, SRZ ;  /* 0x0000000000067805 */ /* 0x000fc6000001ff00 */
[--C-:B------:R-:W-:Y:S01]  /*0280*/  IMAD.WIDE R36, R37, 0x4, R34.reuse ;  /* 0x0000000425247825 */ /* 0x100fe200078e0222 */
[----:B------:R3:W2:Y:S03]  /*0290*/  @!P3 LDG.E.EL.128 R8, desc[UR6][R16.64] ;  /* 0x000000061008b981 */ /* 0x0006a6000c2e1d00 */
[--C-:B------:R-:W-:Y:S01]  /*02a0*/  IMAD.WIDE R30, R31, 0x4, R34.reuse ;  /* 0x000000041f1e7825 */ /* 0x100fe200078e0222 */
[----:B-1----:R-:W-:Y:S02]  /*02b0*/  CS2R R26, SRZ ;  /* 0x00000000001a7805 */ /* 0x002fe4000001ff00 */
[----:B------:R-:W-:Y:S02]  /*02c0*/  CS2R R20, SRZ ;  /* 0x0000000000147805 */ /* 0x000fe4000001ff00 */
[----:B------:R-:W-:Y:S01]  /*02d0*/  CS2R R22, SRZ ;  /* 0x0000000000167805 */ /* 0x000fe2000001ff00 */
[----:B------:R-:W-:Y:S01]  /*02e0*/  IMAD.WIDE R34, R19, 0x4, R34 ;  /* 0x0000000413227825 */ /* 0x000fe200078e0222 */
[----:B------:R-:W-:Y:S01]  /*02f0*/  CS2R R18, SRZ ;  /* 0x0000000000127805 */ /* 0x000fe2000001ff00 */
[----:B------:R1:W4:Y:S01]  /*0300*/  @!P3 LDG.E.EL.128 R4, desc[UR6][R36.64] ;  /* 0x000000062404b981 */ /* 0x000322000c2e1d00 */
[----:B---3--:R-:W-:-:S03]  /*0310*/  CS2R R16, SRZ ;  /* 0x0000000000107805 */ /* 0x008fc6000001ff00 */
[----:B------:R-:W3:Y:S04]  /*0320*/  @!P3 LDG.E.EL.128 R20, desc[UR6][R30.64] ;  /* 0x000000061e14b981 */ /* 0x000ee8000c2e1d00 */
[----:B------:R5:W3:Y:S01]  /*0330*/  @!P3 LDG.E.EL.128 R16, desc[UR6][R34.64] ;  /* 0x000000062210b981 */ /* 0x000ae2000c2e1d00 */
[----:B-1----:R-:W1:Y:S01]  /*0340*/  LDC.64 R36, c[0x0][0x228] ;  /* 0x00008a00ff247b82 */ /* 0x002e620000000a00 */
[----:B0----5:R-:W-:Y:S01]  /*0350*/  IMAD R34, R24, -0x180, R25 ;  /* 0xfffffe8018227824 */ /* 0x021fe200078e0219 */
[----:B------:R-:W-:-:S03]  /*0360*/  CS2R R24, SRZ ;  /* 0x0000000000187805 */ /* 0x000fc6000001ff00 */
[----:B------:R-:W-:-:S05]  /*0370*/  IMAD.WIDE R28, R34, 0x4, R28 ;  /* 0x00000004221c7825 */ /* 0x000fca00078e021c */
[----:B------:R0:W5:Y:S01]  /*0380*/  @!P3 LDG.E.EL.128 R24, desc[UR6][R28.64] ;  /* 0x000000061c18b981 */ /* 0x000162000c2e1d00 */
[----:B------:R-:W-:Y:S01]  /*0390*/  CS2R R30, SRZ ;  /* 0x00000000001e7805 */ /* 0x000fe2000001ff00 */
[----:B------:R-:W-:Y:S01]  /*03a0*/  HFMA2.MMA R35, -RZ, RZ, 1.625, 0 ;  /* 0x3e800000ff237435 */ /* 0x000fe200000001ff */
[----:B-1----:R-:W-:Y:S01]  /*03b0*/  IMAD.WIDE R36, R34, 0x4, R36 ;  /* 0x0000000422247825 */ /* 0x002fe200078e0224 */
[----:B0-----:R-:W-:-:S06]  /*03c0*/  CS2R R28, SRZ ;  /* 0x00000000001c7805 */ /* 0x001fcc000001ff00 */
[----:B------:R0:W3:Y:S01]  /*03d0*/  @!P3 LDG.E.EL.128 R28, desc[UR6][R36.64] ;  /* 0x00000006241cb981 */ /* 0x0000e2000c2e1d00 */
[----:B--2---:R-:W-:Y:S01]  /*03e0*/  FADD R32, -R15, R11 ;  /* 0x0000000b0f207221 */ /* 0x004fe20000000100 */
[----:B-----5:R-:W-:Y:S01]  /*03f0*/  FADD R24, R24, 9.9999997473787516356e-06 ;  /* 0x3727c5ac18187421 */ /* 0x020fe20000000000 */
[----:B------:R-:W-:Y:S01]  /*0400*/  FADD R25, R25, 9.9999997473787516356e-06 ;  /* 0x3727c5ac19197421 */ /* 0x000fe20000000000 */
[----:B------:R-:W-:-:S04]  /*0410*/  FADD R26, R26, 9.9999997473787516356e-06 ;  /* 0x3727c5ac1a1a7421 */ /* 0x000fc80000000000 */
[----:B------:R-:W1:Y:S08]  /*0420*/  MUFU.SQRT R24, R24 ;  /* 0x0000001800187308 */ /* 0x000e700000002000 */
[----:B------:R-:W2:Y:S08]  /*0430*/  MUFU.SQRT R25, R25 ;  /* 0x0000001900197308 */ /* 0x000eb00000002000 */
[----:B------:R-:W5:Y:S01]  /*0440*/  MUFU.SQRT R11, R26 ;  /* 0x0000001a000b7308 */ /* 0x000f620000002000 */
[----:B-1----:R-:W-:-:S02]  /*0450*/  FSETP.GT.AND P0, PT, R24, 8.50705917302346158658e+37, PT ;  /* 0x7e8000001800780b */ /* 0x002fc40003f04000 */
[----:B------:R-:W-:Y:S02]  /*0460*/  FSETP.GEU.AND P4, PT, R24, 1.175494350822287508e-38, PT ;  /* 0x008000001800780b */ /* 0x000fe40003f8e000 */
[C---:B--2---:R-:W-:Y:S02]  /*0470*/  FSETP.GT.AND P1, PT, R25.reuse, 8.50705917302346158658e+37, PT ;  /* 0x7e8000001900780b */ /* 0x044fe40003f24000 */
[----:B------:R-:W-:Y:S02]  /*0480*/  FSETP.GEU.AND P5, PT, R25, 1.175494350822287508e-38, PT ;  /* 0x008000001900780b */ /* 0x000fe40003fae000 */
[C---:B-----5:R-:W-:Y:S02]  /*0490*/  FSETP.GT.AND P2, PT, R11.reuse, 8.50705917302346158658e+37, PT ;  /* 0x7e8000000b00780b */ /* 0x060fe40003f44000 */
[----:B------:R-:W-:-:S03]  /*04a0*/  FSETP.GEU.AND P6, PT, R11, 1.175494350822287508e-38, PT ;  /* 0x008000000b00780b */ /* 0x000fc60003fce000 */
[----:B------:R-:W-:-:S04]  /*04b0*/  @P0 FMUL R24, R24, 0.25 ;  /* 0x3e80000018180820 */ /* 0x000fc80000400000 */
[----:B------:R-:W-:Y:S01]  /*04c0*/  @P1 FMUL R25, R25, 0.25 ;  /* 0x3e80000019191820 */ /* 0x000fe20000400000 */
[C---:B----4-:R-:W-:Y:S01]  /*04d0*/  FADD R7, -R15.reuse, R7 ;  /* 0x000000070f077221 */ /* 0x050fe20000000100 */
[----:B------:R-:W-:Y:S01]  /*04e0*/  @!P4 FMUL R24, R24, 16777216 ;  /* 0x4b8000001818c820 */ /* 0x000fe20000400000 */
[C---:B---3--:R-:W-:Y:S01]  /*04f0*/  FADD R19, -R15.reuse, R19 ;  /* 0x000000130f137221 */ /* 0x048fe20000000100 */
[----:B------:R-:W-:Y:S01]  /*0500*/  FADD R23, -R15, R23 ;  /* 0x000000170f177221 */ /* 0x000fe20000000100 */
[C---:B------:R-:W-:Y:S01]  /*0510*/  FADD R6, -R14.reuse, R6 ;  /* 0x000000060e067221 */ /* 0x040fe20000000100 */
[C---:B------:R-:W-:Y:S01]  /*0520*/  FADD R15, -R14.reuse, R10 ;  /* 0x0000000a0e0f7221 */ /* 0x040fe20000000100 */
[----:B------:R-:W-:Y:S01]  /*0530*/  @P2 FMUL R11, R11, 0.25 ;  /* 0x3e8000000b0b2820 */ /* 0x000fe20000400000 */
[C---:B------:R-:W-:Y:S01]  /*0540*/  FADD R18, -R14.reuse, R18 ;  /* 0x000000120e127221 */ /* 0x040fe20000000100 */
[----:B------:R-:W-:Y:S01]  /*0550*/  FADD R22, -R14, R22 ;  /* 0x000000160e167221 */ /* 0x000fe20000000100 */
[----:B------:R-:W-:Y:S01]  /*0560*/  FADD R14, -R13, R5 ;  /* 0x000000050d0e7221 */ /* 0x000fe20000000100 */
[----:B------:R-:W-:Y:S01]  /*0570*/  @!P5 FMUL R25, R25, 16777216 ;  /* 0x4b8000001919d820 */ /* 0x000fe20000400000 */
[C---:B0-----:R-:W-:Y:S01]  /*0580*/  FADD R37, -R12.reuse, R4 ;  /* 0x000000040c257221 */ /* 0x041fe20000000100 */
[----:B------:R-:W-:Y:S01]  /*0590*/  @!P6 FMUL R11, R11, 16777216 ;  /* 0x4b8000000b0be820 */ /* 0x000fe20000400000 */
[----:B------:R-:W0:Y:S01]  /*05a0*/  LDC.64 R4, c[0x0][0x230] ;  /* 0x00008c00ff047b82 */ /* 0x000e220000000a00 */
[----:B------:R-:W1:Y:S01]  /*05b0*/  MUFU.RCP R24, R24 ;  /* 0x0000001800187308 */ /* 0x000e620000001000 */
[----:B------:R-:W-:Y:S01]  /*05c0*/  FADD R26, -R13, R9 ;  /* 0x000000090d1a7221 */ /* 0x000fe20000000100 */
[----:B------:R-:W-:Y:S01]  /*05d0*/  FSEL R9, R35, 1, P0 ;  /* 0x3f80000023097808 */ /* 0x000fe20000000000 */
[----:B------:R-:W-:-:S05]  /*05e0*/  FADD R8, -R12, R8 ;  /* 0x000000080c087221 */ /* 0x000fca0000000100 */
[----:B------:R-:W2:Y:S01]  /*05f0*/  MUFU.RCP R25, R25 ;  /* 0x0000001900197308 */ /* 0x000ea20000001000 */
[C---:B------:R-:W-:Y:S01]  /*0600*/  FADD R10, -R12.reuse, R16 ;  /* 0x000000100c0a7221 */ /* 0x040fe20000000100 */
[----:B------:R-:W-:Y:S01]  /*0610*/  FADD R20, -R12, R20 ;  /* 0x000000140c147221 */ /* 0x000fe20000000100 */
[----:B------:R-:W-:-:S05]  /*0620*/  FSEL R12, R35, 1, P1 ;  /* 0x3f800000230c7808 */ /* 0x000fca0000800000 */
[----:B------:R-:W3:Y:S01]  /*0630*/  MUFU.RCP R11, R11 ;  /* 0x0000000b000b7308 */ /* 0x000ee20000001000 */
[----:B------:R-:W-:Y:S01]  /*0640*/  FSEL R16, R35, 1, P2 ;  /* 0x3f80000023107808 */ /* 0x000fe20001000000 */
[----:B------:R-:W-:Y:S01]  /*0650*/  @!P4 FMUL R9, R9, 16777216 ;  /* 0x4b8000000909c820 */ /* 0x000fe20000400000 */
[----:B------:R-:W-:-:S03]  /*0660*/  @!P5 FMUL R12, R12, 16777216 ;  /* 0x4b8000000c0cd820 */ /* 0x000fc60000400000 */
[----:B-1----:R-:W-:Y:S01]  /*0670*/  FMUL R9, R24, R9 ;  /* 0x0000000918097220 */ /* 0x002fe20000400000 */
[----:B------:R-:W-:Y:S01]  /*0680*/  @!P6 FMUL R16, R16, 16777216 ;  /* 0x4b8000001010e820 */ /* 0x000fe20000400000 */
[C---:B------:R-:W-:Y:S01]  /*0690*/  FADD R17, -R13.reuse, R17 ;  /* 0x000000110d117221 */ /* 0x040fe20000000100 */
[----:B------:R-:W-:Y:S01]  /*06a0*/  FADD R21, -R13, R21 ;  /* 0x000000150d157221 */ /* 0x000fe20000000100 */
[----:B--2---:R-:W-:Y:S01]  /*06b0*/  FMUL R12, R25, R12 ;  /* 0x0000000c190c7220 */ /* 0x004fe20000400000 */
[-C--:B------:R-:W-:Y:S01]  /*06c0*/  FMUL R13, R20, R9.reuse ;  /* 0x00000009140d7220 */ /* 0x080fe20000400000 */
[-C--:B------:R-:W-:Y:S01]  /*06d0*/  FMUL R37, R37, R9.reuse ;  /* 0x0000000925257220 */ /* 0x080fe20000400000 */
[-C--:B------:R-:W-:Y:S01]  /*06e0*/  FMUL R20, R10, R9.reuse ;  /* 0x000000090a147220 */ /* 0x080fe20000400000 */
[----:B---3--:R-:W-:Y:S01]  /*06f0*/  FMUL R25, R11, R16 ;  /* 0x000000100b197220 */ /* 0x008fe20000400000 */
[----:B------:R-:W-:Y:S01]  /*0700*/  FMUL R16, R8, R9 ;  /* 0x0000000908107220 */ /* 0x000fe20000400000 */
[----:B------:R-:W-:-:S02]  /*0710*/  CS2R R8, SRZ ;  /* 0x0000000000087805 */ /* 0x000fc4000001ff00 */
[----:B------:R-:W-:Y:S01]  /*0720*/  CS2R R10, SRZ ;  /* 0x00000000000a7805 */ /* 0x000fe2000001ff00 */
[----:B0-----:R-:W-:-:S05]  /*0730*/  IMAD.WIDE R4, R34, 0x4, R4 ;  /* 0x0000000422047825 */ /* 0x001fca00078e0204 */
[----:B------:R0:W2:Y:S01]  /*0740*/  @!P3 LDG.E.EL.128 R8, desc[UR6][R4.64] ;  /* 0x000000060408b981 */ /* 0x0000a2000c2e1d00 */
[----:B------:R-:W-:-:S04]  /*0750*/  FADD R34, R27, 9.9999997473787516356e-06 ;  /* 0x3727c5ac1b227421 */ /* 0x000fc80000000000 */
[----:B------:R-:W1:Y:S01]  /*0760*/  MUFU.SQRT R27, R34 ;  /* 0x00000022001b7308 */ /* 0x000e620000002000 */
[----:B------:R-:W3:Y:S01]  /*0770*/  S2R R24, SR_TID.X ;  /* 0x0000000000187919 */ /* 0x000ee20000002100 */
[----:B------:R-:W4:Y:S01]  /*0780*/  S2UR UR5, SR_CgaCtaId ;  /* 0x00000000000579c3 */ /* 0x000f220000008800 */
[C---:B-1----:R-:W-:Y:S02]  /*0790*/  FSETP.GT.AND P0, PT, R27.reuse, 8.50705917302346158658e+37, PT ;  /* 0x7e8000001b00780b */ /* 0x042fe40003f04000 */
[----:B------:R-:W-:-:S11]  /*07a0*/  FSETP.GEU.AND P1, PT, R27, 1.175494350822287508e-38, PT ;  /* 0x008000001b00780b */ /* 0x000fd60003f2e000 */
[----:B------:R-:W-:-:S04]  /*07b0*/  @P0 FMUL R27, R27, 0.25 ;  /* 0x3e8000001b1b0820 */ /* 0x000fc80000400000 */
[----:B------:R-:W-:-:S06]  /*07c0*/  @!P1 FMUL R27, R27, 16777216 ;  /* 0x4b8000001b1b9820 */ /* 0x000fcc0000400000 */
[----:B------:R-:W1:Y:S01]  /*07d0*/  MUFU.RCP R27, R27 ;  /* 0x0000001b001b7308 */ /* 0x000e620000001000 */
[----:B------:R-:W-:Y:S01]  /*07e0*/  FSEL R36, R35, 1, P0 ;  /* 0x3f80000023247808 */ /* 0x000fe20000000000 */
[----:B0-----:R-:W-:Y:S01]  /*07f0*/  IMAD.SHL.U32 R5, R0, 0x400, RZ ;  /* 0x0000040000057824 */ /* 0x001fe200078e00ff */
[----:B---3--:R-:W-:Y:S01]  /*0800*/  SHF.R.U32.HI R24, RZ, 0x2, R24 ;  /* 0x00000002ff187819 */ /* 0x008fe20000011618 */
[----:B------:R-:W-:Y:S02]  /*0810*/  UMOV UR4, 0x400 ;  /* 0x0000040000047882 */ /* 0x000fe40000000000 */
[----:B------:R-:W-:Y:S01]  /*0820*/  @!P1 FMUL R36, R36, 16777216 ;  /* 0x4b80000024249820 */ /* 0x000fe20000400000 */
[----:B----4-:R-:W-:-:S03]  /*0830*/  UPRMT UR4, UR5, 0x654, UR4 ;  /* 0x0000065405047896 */ /* 0x010fc60008000004 */
[----:B-1----:R-:W-:Y:S01]  /*0840*/  FMUL R4, R27, R36 ;  /* 0x000000241b047220 */ /* 0x002fe20000400000 */
[-C--:B------:R-:W-:Y:S01]  /*0850*/  FMUL R14, R14, R12.reuse ;  /* 0x0000000c0e0e7220 */ /* 0x080fe20000400000 */
[----:B------:R-:W-:Y:S01]  /*0860*/  FMUL R26, R26, R12 ;  /* 0x0000000c1a1a7220 */ /* 0x000fe20000400000 */
[----:B------:R-:W-:Y:S01]  /*0870*/  FMUL R15, R15, R25 ;  /* 0x000000190f0f7220 */ /* 0x000fe20000400000 */
[----:B------:R-:W-:Y:S01]  /*0880*/  FMUL R32, R32, R4 ;  /* 0x0000000420207220 */ /* 0x000fe20000400000 */
[----:B------:R-:W-:-:S04]  /*0890*/  SHF.R.U32.HI R0, RZ, 0x6, R0 ;  /* 0x00000006ff007819 */ /* 0x000fc80000011600 */
[----:B------:R-:W-:Y:S01]  /*08a0*/  SGXT.U32 R0, R0, 0x2 ;  /* 0x000000020000781a */ /* 0x000fe20000000000 */
[-CC-:B--2---:R-:W-:Y:S01]  /*08b0*/  FFMA R13, R13, R28.reuse, R8.reuse ;  /* 0x0000001c0d0d7223 */ /* 0x184fe20000000008 */
[-CC-:B------:R-:W-:Y:S01]  /*08c0*/  FFMA R37, R37, R28.reuse, R8.reuse ;  /* 0x0000001c25257223 */ /* 0x180fe20000000008 */
[-CC-:B------:R-:W-:Y:S01]  /*08d0*/  FFMA R16, R16, R28.reuse, R8.reuse ;  /* 0x0000001c10107223 */ /* 0x180fe20000000008 */
[----:B------:R-:W-:Y:S01]  /*08e0*/  FFMA R20, R20, R28, R8 ;  /* 0x0000001c14147223 */ /* 0x000fe20000000008 */
[----:B------:R-:W-:Y:S02]  /*08f0*/  LOP3.LUT R8, R5, 0xc00, RZ, 0xc0, !PT ;  /* 0x00000c0005087812 */ /* 0x000fe400078ec0ff */
[----:B------:R-:W-:Y:S02]  /*0900*/  SGXT.U32 R5, R24, 0x6 ;  /* 0x000000061805781a */ /* 0x000fe40000000000 */
[C---:B------:R-:W-:Y:S02]  /*0910*/  LOP3.LUT R27, R8.reuse, 0x200, RZ, 0xfc, !PT ;  /* 0x00000200081b7812 */ /* 0x040fe400078efcff */
[----:B------:R-:W-:-:S02]  /*0920*/  LOP3.LUT R5, R8, R5, RZ, 0xfc, !PT ;  /* 0x0000000508057212 */ /* 0x000fc400078efcff */
[C---:B------:R-:W-:Y:S02]  /*0930*/  LOP3.LUT R24, R8.reuse, 0x100, RZ, 0xfc, !PT ;  /* 0x0000010008187812 */ /* 0x040fe400078efcff */
[C---:B------:R-:W-:Y:S02]  /*0940*/  LOP3.LUT R34, R8.reuse, 0x300, RZ, 0xfc, !PT ;  /* 0x0000030008227812 */ /* 0x040fe400078efcff */
[----:B------:R-:W-:Y:S02]  /*0950*/  LEA.HI R8, R8, UR4, RZ, 0x1a ;  /* 0x0000000408087c11 */ /* 0x000fe4000f8fd0ff */
[----:B------:R-:W-:Y:S02]  /*0960*/  LEA.HI R28, R27, UR4, RZ, 0x1a ;  /* 0x000000041b1c7c11 */ /* 0x000fe4000f8fd0ff */
[C---:B------:R-:W-:Y:S02]  /*0970*/  LEA R27, R5.reuse, R8, 0x2 ;  /* 0x00000008051b7211 */ /* 0x040fe400078e10ff */
[----:B------:R-:W-:Y:S01]  /*0980*/  LEA R8, R5, R28, 0x2 ;  /* 0x0000001c05087211 */ /* 0x000fe200078e10ff */
[-C--:B------:R-:W-:Y:S01]  /*0990*/  FMUL R28, R21, R12.reuse ;  /* 0x0000000c151c7220 */ /* 0x080fe20000400000 */
[----:B------:R-:W-:Y:S01]  /*09a0*/  LEA.HI R24, R24, UR4, RZ, 0x1a ;  /* 0x0000000418187c11 */ /* 0x000fe2000f8fd0ff */
[----:B------:R-:W-:Y:S01]  /*09b0*/  FMUL R12, R17, R12 ;  /* 0x0000000c110c7220 */ /* 0x000fe20000400000 */
[----:B------:R-:W-:Y:S01]  /*09c0*/  LEA.HI R34, R34, UR4, RZ, 0x1a ;  /* 0x0000000422227c11 */ /* 0x000fe2000f8fd0ff */
[-C--:B------:R-:W-:Y:S01]  /*09d0*/  FMUL R17, R22, R25.reuse ;  /* 0x0000001916117220 */ /* 0x080fe20000400000 */
[-C--:B------:R-:W-:Y:S01]  /*09e0*/  FMUL R21, R6, R25.reuse ;  /* 0x0000001906157220 */ /* 0x080fe20000400000 */
[----:B------:R-:W-:Y:S01]  /*09f0*/  FMUL R25, R18, R25 ;  /* 0x0000001912197220 */ /* 0x000fe20000400000 */
[-C--:B------:R-:W-:Y:S01]  /*0a00*/  FMUL R6, R23, R4.reuse ;  /* 0x0000000417067220 */ /* 0x080fe20000400000 */
[----:B------:R-:W-:Y:S01]  /*0a10*/  FMUL R18, R7, R4 ;  /* 0x0000000407127220 */ /* 0x000fe20000400000 */
[----:B------:R-:W-:Y:S01]  /*0a20*/  LEA R24, R5, R24, 0x2 ;  /* 0x0000001805187211 */ /* 0x000fe200078e10ff */
[----:B------:R-:W-:Y:S01]  /*0a30*/  FFMA R7, R28, R29, R9 ;  /* 0x0000001d1c077223 */ /* 0x000fe20000000009 */
[----:B------:R-:W-:Y:S01]  /*0a40*/  FFMA R17, R17, R30, R10 ;  /* 0x0000001e11117223 */ /* 0x000fe2000000000a */
[----:B------:R-:W-:-:S02]  /*0a50*/  IMAD R5, R5, 0x4, R34 ;  /* 0x0000000405057824 */ /* 0x000fc400078e0222 */
[----:B------:R-:W-:Y:S01]  /*0a60*/  FFMA R6, R6, R31, R11 ;  /* 0x0000001f06067223 */ /* 0x000fe2000000000b */
[----:B------:R-:W-:Y:S01]  /*0a70*/  FMUL R4, R19, R4 ;  /* 0x0000000413047220 */ /* 0x000fe20000400000 */
[----:B------:R-:W-:Y:S01]  /*0a80*/  FFMA R19, R14, R29, R9 ;  /* 0x0000001d0e137223 */ /* 0x000fe20000000009 */
[----:B------:R-:W-:Y:S01]  /*0a90*/  STS [R27], R13 ;  /* 0x0000000d1b007388 */ /* 0x000fe20000000800 */
[-CC-:B------:R-:W-:Y:S01]  /*0aa0*/  FFMA R21, R21, R30.reuse, R10.reuse ;  /* 0x0000001e15157223 */ /* 0x180fe2000000000a */
[-CC-:B------:R-:W-:Y:S01]  /*0ab0*/  FFMA R15, R15, R30.reuse, R10.reuse ;  /* 0x0000001e0f0f7223 */ /* 0x180fe2000000000a */
[----:B------:R-:W-:Y:S01]  /*0ac0*/  FFMA R25, R25, R30, R10 ;  /* 0x0000001e19197223 */ /* 0x000fe2000000000a */
[----:B------:R-:W-:Y:S01]  /*0ad0*/  STS [R24+0x400], R7 ;  /* 0x0004000718007388 */ /* 0x000fe20000000800 */
[----:B------:R-:W-:Y:S01]  /*0ae0*/  FFMA R10, R18, R31, R11 ;  /* 0x0000001f120a7223 */ /* 0x000fe2000000000b */
[----:B------:R-:W-:Y:S02]  /*0af0*/  FFMA R23, R26, R29, R9 ;  /* 0x0000001d1a177223 */ /* 0x000fe40000000009 */
[----:B------:R-:W-:Y:S01]  /*0b00*/  STS [R8+0x800], R17 ;  /* 0x0008001108007388 */ /* 0x000fe20000000800 */
[----:B------:R-:W-:-:S03]  /*0b10*/  FFMA R32, R32, R31, R11 ;  /* 0x0000001f20207223 */ /* 0x000fc6000000000b */
[----:B------:R-:W-:Y:S04]  /*0b20*/  STS [R5+0xc00], R6 ;  /* 0x000c000605007388 */ /* 0x000fe80000000800 */
[----:B------:R-:W-:Y:S01]  /*0b30*/  STS [R27+0x100], R37 ;  /* 0x000100251b007388 */ /* 0x000fe20000000800 */
[----:B------:R-:W-:-:S03]  /*0b40*/  FFMA R9, R12, R29, R9 ;  /* 0x0000001d0c097223 */ /* 0x000fc60000000009 */
[----:B------:R-:W-:Y:S04]  /*0b50*/  STS [R24+0x500], R19 ;  /* 0x0005001318007388 */ /* 0x000fe80000000800 */
[----:B------:R-:W-:Y:S01]  /*0b60*/  STS [R8+0x900], R21 ;  /* 0x0009001508007388 */ /* 0x000fe20000000800 */
[----:B------:R-:W-:-:S03]  /*0b70*/  FFMA R4, R4, R31, R11 ;  /* 0x0000001f04047223 */ /* 0x000fc6000000000b */
[----:B------:R-:W-:Y:S04]  /*0b80*/  STS [R5+0xd00], R10 ;  /* 0x000d000a05007388 */ /* 0x000fe80000000800 */
[----:B------:R0:W-:Y:S04]  /*0b90*/  STS [R27+0x200], R16 ;  /* 0x000200101b007388 */ /* 0x0001e80000000800 */
[----:B------:R-:W-:Y:S04]  /*0ba0*/  STS [R24+0x600], R23 ;  /* 0x0006001718007388 */ /* 0x000fe80000000800 */
[----:B------:R-:W-:Y:S01]  /*0bb0*/  STS [R8+0xa00], R15 ;  /* 0x000a000f08007388 */ /* 0x000fe20000000800 */
[----:B------:R-:W-:Y:S01]  /*0bc0*/  LOP3.LUT R18, R2, 0x3fc, RZ, 0xc0, !PT ;  /* 0x000003fc02127812 */ /* 0x000fe200078ec0ff */
[----:B0-----:R-:W0:Y:S02]  /*0bd0*/  LDC.64 R16, c[0x0][0x238] ;  /* 0x00008e00ff107b82 */ /* 0x001e240000000a00 */
[----:B------:R-:W-:Y:S04]  /*0be0*/  STS [R5+0xe00], R32 ;  /* 0x000e002005007388 */ /* 0x000fe80000000800 */
[----:B------:R-:W-:Y:S04]  /*0bf0*/  STS [R27+0x300], R20 ;  /* 0x000300141b007388 */ /* 0x000fe80000000800 */
[----:B------:R1:W-:Y:S04]  /*0c00*/  STS [R24+0x700], R9 ;  /* 0x0007000918007388 */ /* 0x0003e80000000800 */
[----:B------:R-:W-:Y:S04]  /*0c10*/  STS [R8+0xb00], R25 ;  /* 0x000b001908007388 */ /* 0x000fe80000000800 */
[----:B------:R-:W-:Y:S01]  /*0c20*/  STS [R5+0xf00], R4 ;  /* 0x000f000405007388 */ /* 0x000fe20000000800 */
[----:B------:R-:W-:-:S02]  /*0c30*/  LOP3.LUT R6, R18, 0x400, RZ, 0xfc, !PT ;  /* 0x0000040012067812 */ /* 0x000fc400078efcff */
[----:B------:R-:W-:Y:S02]  /*0c40*/  LOP3.LUT R7, R18, 0x800, RZ, 0xfc, !PT ;  /* 0x0000080012077812 */ /* 0x000fe400078efcff */
[----:B------:R-:W-:Y:S02]  /*0c50*/  SHF.R.U32.HI R12, RZ, 0x8, R2 ;  /* 0x00000008ff0c7819 */ /* 0x000fe40000011602 */
[----:B------:R-:W-:Y:S02]  /*0c60*/  SHF.R.U32.HI R6, RZ, 0x6, R6 ;  /* 0x00000006ff067819 */ /* 0x000fe40000011606 */
[----:B------:R-:W-:Y:S02]  /*0c70*/  SHF.R.U32.HI R11, RZ, 0x6, R7 ;  /* 0x00000006ff0b7819 */ /* 0x000fe40000011607 */
[----:B------:R-:W-:Y:S02]  /*0c80*/  SGXT.U32 R7, R12, 0x2 ;  /* 0x000000020c07781a */ /* 0x000fe40000000000 */
[----:B------:R-:W-:-:S02]  /*0c90*/  LOP3.LUT R10, R6, 0x1c, RZ, 0xc0, !PT ;  /* 0x0000001c060a7812 */ /* 0x000fc400078ec0ff */
[----:B------:R-:W-:Y:S02]  /*0ca0*/  LOP3.LUT R11, R11, 0x2c, RZ, 0xc0, !PT ;  /* 0x0000002c0b0b7812 */ /* 0x000fe400078ec0ff */
[----:B------:R-:W-:Y:S02]  /*0cb0*/  LOP3.LUT R6, R7, 0x3fc, R2, 0xf8, !PT ;  /* 0x000003fc07067812 */ /* 0x000fe400078ef802 */
[----:B------:R-:W-:Y:S02]  /*0cc0*/  LEA R7, R7, UR4, 0x2 ;  /* 0x0000000407077c11 */ /* 0x000fe4000f8e10ff */
[----:B-1----:R-:W-:Y:S02]  /*0cd0*/  IADD3 R9, R10, UR4, RZ ;  /* 0x000000040a097c10 */ /* 0x002fe4000fffe0ff */
[----:B------:R-:W-:Y:S02]  /*0ce0*/  IADD3 R11, R11, UR4, RZ ;  /* 0x000000040b0b7c10 */ /* 0x000fe4000fffe0ff */
[----:B------:R-:W-:Y:S01]  /*0cf0*/  LEA R15, R6, UR4, 0x2 ;  /* 0x00000004060f7c11 */ /* 0x000fe2000f8e10ff */
[----:B------:R-:W-:Y:S01]  /*0d00*/  BAR.SYNC.DEFER_BLOCKING 0x0 ;  /* 0x0000000000007b1d */ /* 0x000fe20000010000 */
[C---:B------:R-:W-:Y:S01]  /*0d10*/  LEA R19, R18.reuse, R7, 0x2 ;  /* 0x0000000712137211 */ /* 0x040fe200078e10ff */
[C---:B------:R-:W-:Y:S01]  /*0d20*/  IMAD R21, R18.reuse, 0x4, R9 ;  /* 0x0000000412157824 */ /* 0x040fe200078e0209 */
[----:B------:R-:W-:-:S03]  /*0d30*/  LEA R23, R18, R11, 0x2 ;  /* 0x0000000b12177211 */ /* 0x000fc600078e10ff */
[----:B------:R-:W-:Y:S04]  /*0d40*/  LDS R4, [R15] ;  /* 0x000000000f047984 */ /* 0x000fe80000000800 */
[----:B------:R-:W-:Y:S04]  /*0d50*/  LDS R5, [R19+0x4] ;  /* 0x0000040013057984 */ /* 0x000fe80000000800 */
[----:B------:R-:W-:Y:S04]  /*0d60*/  LDS R6, [R19+0x8] ;  /* 0x0000080013067984 */ /* 0x000fe80000000800 */
[----:B------:R1:W2:Y:S04]  /*0d70*/  LDS R7, [R19+0xc] ;  /* 0x00000c0013077984 */ /* 0x0002a80000000800 */
[----:B------:R-:W-:Y:S04]  /*0d80*/  LDS R8, [R21+0x1000] ;  /* 0x0010000015087984 */ /* 0x000fe80000000800 */
[----:B------:R-:W-:Y:S04]  /*0d90*/  LDS R9, [R21+0x1004] ;  /* 0x0010040015097984 */ /* 0x000fe80000000800 */
[----:B------:R-:W-:Y:S04]  /*0da0*/  LDS R10, [R21+0x1008] ;  /* 0x00100800150a7984 */ /* 0x000fe80000000800 */
[----:B------:R3:W4:Y:S04]  /*0db0*/  LDS R11, [R21+0x100c] ;  /* 0x00100c00150b7984 */ /* 0x0007280000000800 */
[----:B------:R-:W-:Y:S04]  /*0dc0*/  LDS R12, [R23+0x2000] ;  /* 0x00200000170c7984 */ /* 0x000fe80000000800 */
[----:B------:R-:W-:Y:S04]  /*0dd0*/  LDS R13, [R23+0x2004] ;  /* 0x00200400170d7984 */ /* 0x000fe80000000800 */
[----:B------:R-:W-:Y:S04]  /*0de0*/  LDS R14, [R23+0x2008] ;  /* 0x00200800170e7984 */ /* 0x000fe80000000800 */
[----:B------:R5:W4:Y:S01]  /*0df0*/  LDS R15, [R23+0x200c] ;  /* 0x00200c00170f7984 */ /* 0x000b220000000800 */
[----:B------:R-:W-:-:S02]  /*0e00*/  LOP3.LUT R2, R2, 0xfc, RZ, 0xc0, !PT ;  /* 0x000000fc02027812 */ /* 0x000fc400078ec0ff */
[----:B------:R-:W-:Y:S02]  /*0e10*/  LOP3.LUT R20, R0, R33, RZ, 0xfc, !PT ;  /* 0x0000002100147212 */ /* 0x000fe400078efcff */
[----:B------:R-:W-:Y:S02]  /*0e20*/  PRMT R3, R2, 0x6540, R3 ;  /* 0x0000654002037816 */ /* 0x000fe40000000003 */
[C---:B------:R-:W-:Y:S02]  /*0e30*/  LOP3.LUT R22, R20.reuse, 0x4, RZ, 0xfc, !PT ;  /* 0x0000000414167812 */ /* 0x040fe400078efcff */
[C---:B------:R-:W-:Y:S02]  /*0e40*/  LOP3.LUT R2, R20.reuse, 0x8, RZ, 0xfc, !PT ;  /* 0x0000000814027812 */ /* 0x040fe400078efcff */
[C---:B------:R-:W-:Y:S02]  /*0e50*/  LOP3.LUT R0, R20.reuse, 0xc, RZ, 0xfc, !PT ;  /* 0x0000000c14007812 */ /* 0x040fe400078efcff */
[----:B------:R-:W-:-:S02]  /*0e60*/  ISETP.GE.AND P0, PT, R20, 0x600, PT ;  /* 0x000006001400780c */ /* 0x000fc40003f06270 */
[----:B------:R-:W-:Y:S02]  /*0e70*/  ISETP.GE.AND P1, PT, R22, 0x600, PT ;  /* 0x000006001600780c */ /* 0x000fe40003f26270 */
[----:B-1----:R-:W-:Y:S02]  /*0e80*/  LOP3.LUT R19, R18, 0xc00, RZ, 0xfc, !PT ;  /* 0x00000c0012137812 */ /* 0x002fe400078efcff */
[----:B------:R-:W-:Y:S02]  /*0e90*/  ISETP.GE.AND P2, PT, R2, 0x600, PT ;  /* 0x000006000200780c */ /* 0x000fe40003f46270 */
[-C--:B---3--:R-:W-:Y:S02]  /*0ea0*/  LEA R21, R20, R3.reuse, 0xc ;  /* 0x0000000314157211 */ /* 0x088fe400078e60ff */
[----:B------:R-:W-:Y:S02]  /*0eb0*/  ISETP.GE.AND P3, PT, R0, 0x600, PT ;  /* 0x000006000000780c */ /* 0x000fe40003f66270 */
[----:B-----5:R-:W-:Y:S01]  /*0ec0*/  LEA R23, R22, R3, 0xc ;  /* 0x0000000316177211 */ /* 0x020fe200078e60ff */
[----:B------:R-:W-:Y:S01]  /*0ed0*/  IMAD R25, R2, 0x1000, R3 ;  /* 0x0000100002197824 */ /* 0x000fe200078e0203 */
[----:B------:R-:W-:Y:S01]  /*0ee0*/  SHF.R.U32.HI R19, RZ, 0x6, R19 ;  /* 0x00000006ff137819 */ /* 0x000fe20000011613 */
[----:B0-----:R-:W-:-:S03]  /*0ef0*/  IMAD.WIDE R20, R21, 0x4, R16 ;  /* 0x0000000415147825 */ /* 0x001fc600078e0210 */
[----:B------:R-:W-:Y:S01]  /*0f00*/  LOP3.LUT R19, R19, 0x3c, RZ, 0xc0, !PT ;  /* 0x0000003c13137812 */ /* 0x000fe200078ec0ff */
[--C-:B------:R-:W-:Y:S01]  /*0f10*/  IMAD.WIDE R22, R23, 0x4, R16.reuse ;  /* 0x0000000417167825 */ /* 0x100fe200078e0210 */
[----:B--2---:R0:W-:Y:S03]  /*0f20*/  @!P0 STG.E.128 desc[UR6][R20.64], R4 ;  /* 0x0000000414008986 */ /* 0x0041e6000c101d06 */
[----:B------:R-:W-:Y:S01]  /*0f30*/  IMAD.WIDE R24, R25, 0x4, R16 ;  /* 0x0000000419187825 */ /* 0x000fe200078e0210 */
[----:B------:R-:W-:Y:S01]  /*0f40*/  IADD3 R19, R19, UR4, RZ ;  /* 0x0000000413137c10 */ /* 0x000fe2000fffe0ff */
[----:B----4-:R0:W-:Y:S04]  /*0f50*/  @!P1 STG.E.128 desc[UR6][R22.64], R8 ;  /* 0x0000000816009986 */ /* 0x0101e8000c101d06 */
[----:B------:R0:W-:Y:S01]  /*0f60*/  @!P2 STG.E.128 desc[UR6][R24.64], R12 ;  /* 0x0000000c1800a986 */ /* 0x0001e2000c101d06 */
[----:B------:R-:W-:Y:S01]  /*0f70*/  LEA R19, R18, R19, 0x2 ;  /* 0x0000001312137211 */ /* 0x000fe200078e10ff */
[----:B0-----:R-:W-:Y:S06]  /*0f80*/  @P3 EXIT ;  /* 0x000000000000394d */ /* 0x001fec0003800000 */
[----:B0-----:R-:W-:Y:S01]  /*0f90*/  LDS R4, [R19+0x3000] ;  /* 0x0030000013047984 */ /* 0x001fe20000000800 */
[----:B------:R-:W-:-:S03]  /*0fa0*/  LEA R3, R0, R3, 0xc ;  /* 0x0000000300037211 */ /* 0x000fc600078e60ff */
[----:B------:R-:W-:Y:S02]  /*0fb0*/  LDS R5, [R19+0x3004] ;  /* 0x0030040013057984 */ /* 0x000fe40000000800 */
[----:B------:R-:W-:Y:S02]  /*0fc0*/  IMAD.WIDE R16, R3, 0x4, R16 ;  /* 0x0000000403107825 */ /* 0x000fe400078e0210 */
[----:B------:R-:W-:Y:S04]  /*0fd0*/  LDS R6, [R19+0x3008] ;  /* 0x0030080013067984 */ /* 0x000fe80000000800 */
[----:B------:R-:W0:Y:S04]  /*0fe0*/  LDS R7, [R19+0x300c] ;  /* 0x00300c0013077984 */ /* 0x000e280000000800 */
[----:B0-----:R-:W-:Y:S01]  /*0ff0*/  STG.E.128 desc[UR6][R16.64], R4 ;  /* 0x0000000410007986 */ /* 0x001fe2000c101d06 */
[----:B------:R-:W-:Y:S05]  /*1000*/  EXIT ;  /* 0x000000000000794d */ /* 0x000fea0003800000 */
.L_x_0:
[----:B------:R-:W-:-:S00]  /*1010*/  BRA `(.L_x_0) ;  /* 0xfffffffc00fc7947 */ /* 0x000fc0000383ffff */
[----:B------:R-:W-:-:S00]  /*1020*/  NOP ;  /* 0x0000000000007918 */ /* 0x000fc00000000000 */
        /* <DEDUP_REMOVED lines=13> */
.L_x_1:


//--------------------- .nv.global.init           --------------------------
	.section	.nv.global.init,"aw",@progbits
.nv.global.init:
	.type		_$_str,@object
	.size		_$_str,(_$_str_$_2 - _$_str)
_$_str:
        /*0000*/ 	.byte	0x5f, 0x5f, 0x43, 0x55, 0x44, 0x41, 0x5f, 0x46, 0x54, 0x5a, 0x00
	.type		_$_str_$_2,@object
	.size		_$_str_$_2,(.L_1 - _$_str_$_2)
_$_str_$_2:
        /*000b*/ 	.byte	0x5f, 0x5f, 0x43, 0x55, 0x44, 0x41, 0x5f, 0x50, 0x52, 0x45, 0x43, 0x5f, 0x53, 0x51, 0x52, 0x54
        /*001b*/ 	.byte	0x00
.L_1:


//--------------------- .nv.shared.triton_poi_fused__native_batch_norm_legit_no_training_7 --------------------------
	.section	.nv.shared.triton_poi_fused__native_batch_norm_legit_no_training_7,"aw",@nobits
	.sectionflags	@""
	.align	16
	.zero		1024


//--------------------- .nv.constant0.triton_poi_fused__native_batch_norm_legit_no_training_7 --------------------------
	.section	.nv.constant0.triton_poi_fused__native_batch_norm_legit_no_training_7,"a",@progbits
	.sectionflags	@""
	.align	4
.nv.constant0.triton_poi_fused__native_batch_norm_legit_no_training_7:
	.zero		584
